	.headerflags	@"EF_CUDA_TEXMODE_UNIFIED EF_CUDA_64BIT_ADDRESS EF_CUDA_ACCELERATORS EF_CUDA_SM90 EF_CUDA_VIRTUAL_SM(EF_CUDA_SM90)"
	.elftype	@"ET_EXEC"


//--------------------- .nv.info                  --------------------------
	.section	.nv.info,"",@"SHT_CUDA_INFO"
	.align	4


	//----- nvinfo : EIATTR_REGCOUNT
	.align		4
        /*0000*/ 	.byte	0x04, 0x2f
        /*0002*/ 	.short	(.L_1 - .L_0)
	.align		4
.L_0:
        /*0004*/ 	.word	index@(triton_poi_fused__softmax_2)
        /*0008*/ 	.word	0x0000000e


	//----- nvinfo : EIATTR_MIN_STACK_SIZE
	.align		4
.L_1:
        /*000c*/ 	.byte	0x04, 0x12
        /*000e*/ 	.short	(.L_3 - .L_2)
	.align		4
.L_2:
        /*0010*/ 	.word	index@(triton_poi_fused__softmax_2)
        /*0014*/ 	.word	0x00000000


	//----- nvinfo : EIATTR_FRAME_SIZE
	.align		4
.L_3:
        /*0018*/ 	.byte	0x04, 0x11
        /*001a*/ 	.short	(.L_5 - .L_4)
	.align		4
.L_4:
        /*001c*/ 	.word	index@(triton_poi_fused__softmax_2)
        /*0020*/ 	.word	0x00000000


	//----- nvinfo : EIATTR_MIN_STACK_SIZE
	.align		4
.L_5:
        /*0024*/ 	.byte	0x04, 0x12
        /*0026*/ 	.short	(.L_7 - .L_6)
	.align		4
.L_6:
        /*0028*/ 	.word	index@(triton_poi_fused__softmax_2)
        /*002c*/ 	.word	0x00000000
.L_7:


//--------------------- .nv.info.triton_poi_fused__softmax_2 --------------------------
	.section	.nv.info.triton_poi_fused__softmax_2,"",@"SHT_CUDA_INFO"
	.sectionflags	@""
	.align	4


	//----- nvinfo : EIATTR_CUDA_API_VERSION
	.align		4
        /*0000*/ 	.byte	0x04, 0x37
        /*0002*/ 	.short	(.L_9 - .L_8)
.L_8:
        /*0004*/ 	.word	0x0000007c


	//----- nvinfo : EIATTR_KPARAM_INFO
	.align		4
.L_9:
        /*0008*/ 	.byte	0x04, 0x17
        /*000a*/ 	.short	(.L_11 - .L_10)
.L_10:
        /*000c*/ 	.word	0x00000000
        /*0010*/ 	.short	0x0002
        /*0012*/ 	.short	0x0010
        /*0014*/ 	.byte	0x00, 0xf0, 0x11, 0x00


	//----- nvinfo : EIATTR_KPARAM_INFO
	.align		4
.L_11:
        /*0018*/ 	.byte	0x04, 0x17
        /*001a*/ 	.short	(.L_13 - .L_12)
.L_12:
        /*001c*/ 	.word	0x00000000
        /*0020*/ 	.short	0x0001
        /*0022*/ 	.short	0x0008
        /*0024*/ 	.byte	0x00, 0xf4, 0x21, 0x00


	//----- nvinfo : EIATTR_KPARAM_INFO
	.align		4
.L_13:
        /*0028*/ 	.byte	0x04, 0x17
        /*002a*/ 	.short	(.L_15 - .L_14)
.L_14:
        /*002c*/ 	.word	0x00000000
        /*0030*/ 	.short	0x0000
        /*0032*/ 	.short	0x0000
        /*0034*/ 	.byte	0x00, 0xf4, 0x21, 0x00


	//----- nvinfo : EIATTR_SPARSE_MMA_MASK
	.align		4
.L_15:
        /*0038*/ 	.byte	0x03, 0x50
        /*003a*/ 	.short	0x0000


	//----- nvinfo : EIATTR_MAXREG_COUNT
	.align		4
        /*003c*/ 	.byte	0x03, 0x1b
        /*003e*/ 	.short	0x00ff


	//----- nvinfo : EIATTR_EXIT_INSTR_OFFSETS
	.align		4
        /*0040*/ 	.byte	0x04, 0x1c
        /*0042*/ 	.short	(.L_17 - .L_16)


	//   ....[0]....
.L_16:
        /*0044*/ 	.word	0x00000280


	//   ....[1]....
        /*0048*/ 	.word	0x000002a0


	//----- nvinfo : EIATTR_REQNTID
	.align		4
.L_17:
        /*004c*/ 	.byte	0x04, 0x10
        /*004e*/ 	.short	(.L_19 - .L_18)
.L_18:
        /*0050*/ 	.word	0x00000080
        /*0054*/ 	.word	0x00000001
        /*0058*/ 	.word	0x00000001


	//----- nvinfo : EIATTR_CBANK_PARAM_SIZE
	.align		4
.L_19:
        /*005c*/ 	.byte	0x03, 0x19
        /*005e*/ 	.short	0x0014


	//----- nvinfo : EIATTR_PARAM_CBANK
	.align		4
        /*0060*/ 	.byte	0x04, 0x0a
        /*0062*/ 	.short	(.L_21 - .L_20)
	.align		4
.L_20:
        /*0064*/ 	.word	index@(.nv.constant0.triton_poi_fused__softmax_2)
        /*0068*/ 	.short	0x0210
        /*006a*/ 	.short	0x0014


	//----- nvinfo : EIATTR_SW_WAR
	.align		4
.L_21:
        /*006c*/ 	.byte	0x04, 0x36
        /*006e*/ 	.short	(.L_23 - .L_22)
.L_22:
        /*0070*/ 	.word	0x00000008
.L_23:


//--------------------- .nv.callgraph             --------------------------
	.section	.nv.callgraph,"",@"SHT_CUDA_CALLGRAPH"
	.align	4
	.sectionentsize	8
	.align		4
        /*0000*/ 	.word	0x00000000
	.align		4
        /*0004*/ 	.word	0xffffffff
	.align		4
        /*0008*/ 	.word	0x00000000
	.align		4
        /*000c*/ 	.word	0xfffffffe
	.align		4
        /*0010*/ 	.word	0x00000000
	.align		4
        /*0014*/ 	.word	0xfffffffd
	.align		4
        /*0018*/ 	.word	0x00000000
	.align		4
        /*001c*/ 	.word	0xfffffffc


//--------------------- .text.triton_poi_fused__softmax_2 --------------------------
	.section	.text.triton_poi_fused__softmax_2,"ax",@progbits
	.align	128
        .global         triton_poi_fused__softmax_2
        .type           triton_poi_fused__softmax_2,@function
        .size           triton_poi_fused__softmax_2,(.L_x_1 - triton_poi_fused__softmax_2)
        .other          triton_poi_fused__softmax_2,@"STO_CUDA_ENTRY STV_DEFAULT"
triton_poi_fused__softmax_2:
.text.triton_poi_fused__softmax_2:
[----:B------:R-:W0:Y:S02]  /*0000*/  LDC R1, c[0x0][0x28] ;  /* 0x00000a00ff017b82 */ /* 0x000e240000000800 */
[----:B------:R-:W1:Y:S01]  /*0010*/  S2R R0, SR_TID.X ;  /* 0x0000000000007919 */ /* 0x000e620000002100 */
[----:B------:R-:W2:Y:S01]  /*0020*/  LDC.64 R2, c[0x0][0x210] ;  /* 0x00008400ff027b82 */ /* 0x000ea20000000a00 */
[----:B------:R-:W-:Y:S01]  /*0030*/  IMAD.MOV.U32 R11, RZ, RZ, RZ ;  /* 0x000000ffff0b7224 */ /* 0x000fe200078e00ff */
[----:B------:R-:W-:Y:S01]  /*0040*/  ULDC.64 UR4, c[0x0][0x208] ;  /* 0x0000820000047ab9 */ /* 0x000fe20000000a00 */
[----:B------:R-:W3:Y:S01]  /*0050*/  S2R R7, SR_CTAID.X ;  /* 0x0000000000077919 */ /* 0x000ee20000002500 */
[----:B------:R-:W-:Y:S01]  /*0060*/  IMAD.MOV.U32 R6, RZ, RZ, RZ ;  /* 0x000000ffff067224 */ /* 0x000fe200078e00ff */
[----:B-1----:R-:W-:Y:S02]  /*0070*/  LOP3.LUT R0, R0, 0x7f, RZ, 0xc0, !PT ;  /* 0x0000007f00007812 */ /* 0x002fe400078ec0ff */
[----:B---3--:R-:W-:-:S03]  /*0080*/  SHF.R.S32.HI R4, RZ, 0x18, R7 ;  /* 0x00000018ff047819 */ /* 0x008fc60000011407 */
[----:B------:R-:W-:Y:S01]  /*0090*/  IMAD R7, R7, 0x80, R0 ;  /* 0x0000008007077824 */ /* 0x000fe200078e0200 */
[----:B------:R-:W-:-:S04]  /*00a0*/  SGXT R0, R4, 0x1 ;  /* 0x000000010400781a */ /* 0x000fc80000000200 */
[----:B------:R-:W-:Y:S02]  /*00b0*/  ISETP.GE.AND P0, PT, R7, 0x100, PT ;  /* 0x000001000700780c */ /* 0x000fe40003f06270 */
[----:B------:R-:W-:-:S04]  /*00c0*/  LEA.HI R0, R0, R7, RZ, 0x2 ;  /* 0x0000000700007211 */ /* 0x000fc800078f10ff */
[----:B------:R-:W-:-:S05]  /*00d0*/  LOP3.LUT R5, R0, 0xfffffffc, RZ, 0xc0, !PT ;  /* 0xfffffffc00057812 */ /* 0x000fca00078ec0ff */
[----:B--2---:R-:W-:-:S05]  /*00e0*/  IMAD.WIDE R4, R5, 0x4, R2 ;  /* 0x0000000405047825 */ /* 0x004fca00078e0202 */
[----:B------:R-:W2:Y:S01]  /*00f0*/  @!P0 LDG.E.EL R11, desc[UR4][R4.64] ;  /* 0x00000004040b8981 */ /* 0x000ea2000c2e1900 */
[----:B------:R-:W-:-:S03]  /*0100*/  CS2R R8, SRZ ;  /* 0x0000000000087805 */ /* 0x000fc6000001ff00 */
[----:B------:R-:W3:Y:S04]  /*0110*/  @!P0 LDG.E.EL R6, desc[UR4][R4.64+0x4] ;  /* 0x0000040404068981 */ /* 0x000ee8000c2e1900 */
[----:B------:R-:W4:Y:S04]  /*0120*/  @!P0 LDG.E.EL R8, desc[UR4][R4.64+0x8] ;  /* 0x0000080404088981 */ /* 0x000f28000c2e1900 */
[----:B------:R-:W5:Y:S01]  /*0130*/  @!P0 LDG.E.EL R9, desc[UR4][R4.64+0xc] ;  /* 0x00000c0404098981 */ /* 0x000f62000c2e1900 */
[----:B------:R-:W-:Y:S02]  /*0140*/  IMAD.MOV.U32 R0, RZ, RZ, RZ ;  /* 0x000000ffff007224 */ /* 0x000fe400078e00ff */
[----:B------:R-:W-:-:S05]  /*0150*/  IMAD.WIDE R2, R7, 0x4, R2 ;  /* 0x0000000407027825 */ /* 0x000fca00078e0202 */
[----:B------:R1:W5:Y:S02]  /*0160*/  @!P0 LDG.E R0, desc[UR4][R2.64] ;  /* 0x0000000402008981 */ /* 0x000364000c1e1900 */
[----:B-1----:R-:W1:Y:S02]  /*0170*/  LDC.64 R2, c[0x0][0x218] ;  /* 0x00008600ff027b82 */ /* 0x002e640000000a00 */
[----:B-1----:R-:W-:Y:S01]  /*0180*/  IMAD.WIDE R2, R7, 0x4, R2 ;  /* 0x0000000407027825 */ /* 0x002fe200078e0202 */
[C---:B--2---:R-:W-:Y:S02]  /*0190*/  FSETP.NAN.AND P2, PT, R11.reuse, R11, PT ;  /* 0x0000000b0b00720b */ /* 0x044fe40003f48000 */
[----:B---3--:R-:W-:-:S11]  /*01a0*/  FSETP.GT.AND P1, PT, R11, R6, PT ;  /* 0x000000060b00720b */ /* 0x008fd60003f24000 */
[----:B------:R-:W-:-:S04]  /*01b0*/  @!P2 FSEL R11, R11, R6, P1 ;  /* 0x000000060b0ba208 */ /* 0x000fc80000800000 */
[C---:B----4-:R-:W-:Y:S02]  /*01c0*/  FSETP.GT.AND P1, PT, R11.reuse, R8, PT ;  /* 0x000000080b00720b */ /* 0x050fe40003f24000 */
[----:B------:R-:W-:-:S11]  /*01d0*/  FSETP.NAN.AND P2, PT, R11, R11, PT ;  /* 0x0000000b0b00720b */ /* 0x000fd60003f48000 */
[----:B------:R-:W-:-:S04]  /*01e0*/  @!P1 FSEL R11, R11, R8, P2 ;  /* 0x000000080b0b9208 */ /* 0x000fc80001000000 */
[C---:B-----5:R-:W-:Y:S02]  /*01f0*/  FSETP.GT.AND P1, PT, R11.reuse, R9, PT ;  /* 0x000000090b00720b */ /* 0x060fe40003f24000 */
[----:B------:R-:W-:-:S11]  /*0200*/  FSETP.NAN.AND P2, PT, R11, R11, PT ;  /* 0x0000000b0b00720b */ /* 0x000fd60003f48000 */
[----:B------:R-:W-:-:S05]  /*0210*/  @!P1 FSEL R11, R11, R9, P2 ;  /* 0x000000090b0b9208 */ /* 0x000fca0001000000 */
[----:B------:R-:W-:-:S04]  /*0220*/  FADD R0, -R11, R0 ;  /* 0x000000000b007221 */ /* 0x000fc80000000100 */
[----:B------:R-:W-:-:S05]  /*0230*/  FMUL R0, R0, 1.4426950216293334961 ;  /* 0x3fb8aa3b00007820 */ /* 0x000fca0000400000 */
[----:B------:R-:W-:-:S13]  /*0240*/  FSETP.GEU.AND P1, PT, R0, -126, PT ;  /* 0xc2fc00000000780b */ /* 0x000fda0003f2e000 */
[----:B------:R-:W-:-:S04]  /*0250*/  @!P1 FMUL R0, R0, 0.5 ;  /* 0x3f00000000009820 */ /* 0x000fc80000400000 */
[----:B------:R-:W1:Y:S02]  /*0260*/  MUFU.EX2 R5, R0 ;  /* 0x0000000000057308 */ /* 0x000e640000000800 */
[----:B-1----:R-:W-:Y:S01]  /*0270*/  @!P1 FMUL R5, R5, R5 ;  /* 0x0000000505059220 */ /* 0x002fe20000400000 */
[----:B------:R-:W-:Y:S06]  /*0280*/  @P0 EXIT ;  /* 0x000000000000094d */ /* 0x000fec0003800000 */
[----:B------:R-:W-:Y:S01]  /*0290*/  STG.E desc[UR4][R2.64], R5 ;  /* 0x0000000502007986 */ /* 0x000fe2000c101904 */
[----:B------:R-:W-:Y:S05]  /*02a0*/  EXIT ;  /* 0x000000000000794d */ /* 0x000fea0003800000 */
.L_x_0:
[----:B------:R-:W-:-:S00]  /*02b0*/  BRA `(.L_x_0) ;  /* 0xfffffffc00fc7947 */ /* 0x000fc0000383ffff */
[----:B------:R-:W-:-:S00]  /*02c0*/  NOP ;  /* 0x0000000000007918 */ /* 0x000fc00000000000 */
        /* <DEDUP_REMOVED lines=11> */
.L_x_1:


//--------------------- .nv.constant0.triton_poi_fused__softmax_2 --------------------------
	.section	.nv.constant0.triton_poi_fused__softmax_2,"a",@progbits
	.sectionflags	@""
	.align	4
.nv.constant0.triton_poi_fused__softmax_2:
	.zero		548
